//
// Generated by NVIDIA NVVM Compiler
//
// Compiler Build ID: CL-36424714
// Cuda compilation tools, release 13.0, V13.0.88
// Based on NVVM 20.0.0
//

.version 9.0
.target sm_100
.address_size 64

	// .globl	_Z9kernelGPUPfS_S_S_S_S_iii

.visible .entry _Z9kernelGPUPfS_S_S_S_S_iii(
	.param .u64 .ptr .align 1 _Z9kernelGPUPfS_S_S_S_S_iii_param_0,
	.param .u64 .ptr .align 1 _Z9kernelGPUPfS_S_S_S_S_iii_param_1,
	.param .u64 .ptr .align 1 _Z9kernelGPUPfS_S_S_S_S_iii_param_2,
	.param .u64 .ptr .align 1 _Z9kernelGPUPfS_S_S_S_S_iii_param_3,
	.param .u64 .ptr .align 1 _Z9kernelGPUPfS_S_S_S_S_iii_param_4,
	.param .u64 .ptr .align 1 _Z9kernelGPUPfS_S_S_S_S_iii_param_5,
	.param .u32 _Z9kernelGPUPfS_S_S_S_S_iii_param_6,
	.param .u32 _Z9kernelGPUPfS_S_S_S_S_iii_param_7,
	.param .u32 _Z9kernelGPUPfS_S_S_S_S_iii_param_8
)
{


	ret;

}


// ===== COMPILED SASS (sm_100) =====

	.target	sm_100

	.elftype	@"ET_EXEC"


//--------------------- .note.nv.tkinfo           --------------------------
	.section	.note.nv.tkinfo,"",@"SHT_NOTE"
	.sectionflags	@"SHF_NOTE_NV_TKINFO"
	.tkinfo
        /*0018*/ 	.word	0x00000002
        /*0030*/ 	.string	""
        /*0030*/ 	.string	"ptxas"
        /*0030*/ 	.string	"Cuda compilation tools, release 13.0, V13.0.88"
        /*0030*/ 	.string	"Build cuda_13.0.r13.0/compiler.36424714_0"
        /*0030*/ 	.string	"-arch sm_100 -m 64 "



//--------------------- .note.nv.cuinfo           --------------------------
	.section	.note.nv.cuinfo,"",@"SHT_NOTE"
	.sectionflags	@"SHF_NOTE_NV_CUINFO"
        /*0018*/ 	.short	0x0002
        /*001a*/ 	.short	0x0064
        /*001c*/ 	.short	0x0082
	.zero		2


//--------------------- .nv.info                  --------------------------
	.section	.nv.info,"",@"SHT_CUDA_INFO"
	.align	4


	//----- nvinfo : EIATTR_REGCOUNT
	.align		4
        /*0000*/ 	.byte	0x04, 0x2f
        /*0002*/ 	.short	(.L_1 - .L_0)
	.align		4
.L_0:
        /*0004*/ 	.word	index@(_Z9kernelGPUPfS_S_S_S_S_iii)
        /*0008*/ 	.word	0x00000004


	//----- nvinfo : EIATTR_FRAME_SIZE
	.align		4
.L_1:
        /*000c*/ 	.byte	0x04, 0x11
        /*000e*/ 	.short	(.L_3 - .L_2)
	.align		4
.L_2:
        /*0010*/ 	.word	index@(_Z9kernelGPUPfS_S_S_S_S_iii)
        /*0014*/ 	.word	0x00000000


	//----- nvinfo : EIATTR_MIN_STACK_SIZE
	.align		4
.L_3:
        /*0018*/ 	.byte	0x04, 0x12
        /*001a*/ 	.short	(.L_5 - .L_4)
	.align		4
.L_4:
        /*001c*/ 	.word	index@(_Z9kernelGPUPfS_S_S_S_S_iii)
        /*0020*/ 	.word	0x00000000
.L_5:


//--------------------- .nv.compat                --------------------------
	.section	.nv.compat,"",@"SHT_CUDA_COMPAT_INFO"
	.align	4
        /*0000*/ 	.byte	0x02, 0x09, 0x00, 0x00, 0x02, 0x02, 0x01, 0x00, 0x02, 0x05, 0x05, 0x00, 0x03, 0x07, 0x01, 0x01
        /*0010*/ 	.byte	0x02, 0x03, 0x00, 0x00, 0x02, 0x06, 0x01, 0x00, 0x04, 0x0b, 0x08, 0x00, 0x09, 0x00, 0x00, 0x00
        /*0020*/ 	.byte	0x00, 0x00, 0x00, 0x00


//--------------------- .nv.info._Z9kernelGPUPfS_S_S_S_S_iii --------------------------
	.section	.nv.info._Z9kernelGPUPfS_S_S_S_S_iii,"",@"SHT_CUDA_INFO"
	.sectionflags	@""
	.align	4


	//----- nvinfo : EIATTR_CUDA_API_VERSION
	.align		4
        /*0000*/ 	.byte	0x04, 0x37
        /*0002*/ 	.short	(.L_7 - .L_6)
.L_6:
        /*0004*/ 	.word	0x00000082


	//----- nvinfo : EIATTR_KPARAM_INFO
	.align		4
.L_7:
        /*0008*/ 	.byte	0x04, 0x17
        /*000a*/ 	.short	(.L_9 - .L_8)
.L_8:
        /*000c*/ 	.word	0x00000000
        /*0010*/ 	.short	0x0008
        /*0012*/ 	.short	0x0038
        /*0014*/ 	.byte	0x00, 0xf0, 0x11, 0x00


	//----- nvinfo : EIATTR_KPARAM_INFO
	.align		4
.L_9:
        /*0018*/ 	.byte	0x04, 0x17
        /*001a*/ 	.short	(.L_11 - .L_10)
.L_10:
        /*001c*/ 	.word	0x00000000
        /*0020*/ 	.short	0x0007
        /*0022*/ 	.short	0x0034
        /*0024*/ 	.byte	0x00, 0xf0, 0x11, 0x00


	//----- nvinfo : EIATTR_KPARAM_INFO
	.align		4
.L_11:
        /*0028*/ 	.byte	0x04, 0x17
        /*002a*/ 	.short	(.L_13 - .L_12)
.L_12:
        /*002c*/ 	.word	0x00000000
        /*0030*/ 	.short	0x0006
        /*0032*/ 	.short	0x0030
        /*0034*/ 	.byte	0x00, 0xf0, 0x11, 0x00


	//----- nvinfo : EIATTR_KPARAM_INFO
	.align		4
.L_13:
        /*0038*/ 	.byte	0x04, 0x17
        /*003a*/ 	.short	(.L_15 - .L_14)
.L_14:
        /*003c*/ 	.word	0x00000000
        /*0040*/ 	.short	0x0005
        /*0042*/ 	.short	0x0028
        /*0044*/ 	.byte	0x00, 0xf5, 0x21, 0x00


	//----- nvinfo : EIATTR_KPARAM_INFO
	.align		4
.L_15:
        /*0048*/ 	.byte	0x04, 0x17
        /*004a*/ 	.short	(.L_17 - .L_16)
.L_16:
        /*004c*/ 	.word	0x00000000
        /*0050*/ 	.short	0x0004
        /*0052*/ 	.short	0x0020
        /*0054*/ 	.byte	0x00, 0xf5, 0x21, 0x00


	//----- nvinfo : EIATTR_KPARAM_INFO
	.align		4
.L_17:
        /*0058*/ 	.byte	0x04, 0x17
        /*005a*/ 	.short	(.L_19 - .L_18)
.L_18:
        /*005c*/ 	.word	0x00000000
        /*0060*/ 	.short	0x0003
        /*0062*/ 	.short	0x0018
        /*0064*/ 	.byte	0x00, 0xf5, 0x21, 0x00


	//----- nvinfo : EIATTR_KPARAM_INFO
	.align		4
.L_19:
        /*0068*/ 	.byte	0x04, 0x17
        /*006a*/ 	.short	(.L_21 - .L_20)
.L_20:
        /*006c*/ 	.word	0x00000000
        /*0070*/ 	.short	0x0002
        /*0072*/ 	.short	0x0010
        /*0074*/ 	.byte	0x00, 0xf5, 0x21, 0x00


	//----- nvinfo : EIATTR_KPARAM_INFO
	.align		4
.L_21:
        /*0078*/ 	.byte	0x04, 0x17
        /*007a*/ 	.short	(.L_23 - .L_22)
.L_22:
        /*007c*/ 	.word	0x00000000
        /*0080*/ 	.short	0x0001
        /*0082*/ 	.short	0x0008
        /*0084*/ 	.byte	0x00, 0xf5, 0x21, 0x00


	//----- nvinfo : EIATTR_KPARAM_INFO
	.align		4
.L_23:
        /*0088*/ 	.byte	0x04, 0x17
        /*008a*/ 	.short	(.L_25 - .L_24)
.L_24:
        /*008c*/ 	.word	0x00000000
        /*0090*/ 	.short	0x0000
        /*0092*/ 	.short	0x0000
        /*0094*/ 	.byte	0x00, 0xf5, 0x21, 0x00


	//----- nvinfo : EIATTR_SPARSE_MMA_MASK
	.align		4
.L_25:
        /*0098*/ 	.byte	0x03, 0x50
        /*009a*/ 	.short	0x0000


	//----- nvinfo : EIATTR_MAXREG_COUNT
	.align		4
        /*009c*/ 	.byte	0x03, 0x1b
        /*009e*/ 	.short	0x00ff


	//----- nvinfo : EIATTR_MERCURY_ISA_VERSION
	.align		4
        /*00a0*/ 	.byte	0x03, 0x5f
        /*00a2*/ 	.short	0x0101


	//----- nvinfo : EIATTR_VRC_CTA_INIT_COUNT
	.align		4
        /*00a4*/ 	.byte	0x02, 0x4a
	.zero		1
	.zero		1


	//----- nvinfo : EIATTR_EXIT_INSTR_OFFSETS
	.align		4
        /*00a8*/ 	.byte	0x04, 0x1c
        /*00aa*/ 	.short	(.L_27 - .L_26)


	//   ....[0]....
.L_26:
        /*00ac*/ 	.word	0x00000010


	//----- nvinfo : EIATTR_CBANK_PARAM_SIZE
	.align		4
.L_27:
        /*00b0*/ 	.byte	0x03, 0x19
        /*00b2*/ 	.short	0x003c


	//----- nvinfo : EIATTR_PARAM_CBANK
	.align		4
        /*00b4*/ 	.byte	0x04, 0x0a
        /*00b6*/ 	.short	(.L_29 - .L_28)
	.align		4
.L_28:
        /*00b8*/ 	.word	index@(.nv.constant0._Z9kernelGPUPfS_S_S_S_S_iii)
        /*00bc*/ 	.short	0x0380
        /*00be*/ 	.short	0x003c


	//----- nvinfo : EIATTR_SW_WAR
	.align		4
.L_29:
        /*00c0*/ 	.byte	0x04, 0x36
        /*00c2*/ 	.short	(.L_31 - .L_30)
.L_30:
        /*00c4*/ 	.word	0x00000008
.L_31:


//--------------------- .nv.callgraph             --------------------------
	.section	.nv.callgraph,"",@"SHT_CUDA_CALLGRAPH"
	.align	4
	.sectionentsize	8
	.align		4
        /*0000*/ 	.word	0x00000000
	.align		4
        /*0004*/ 	.word	0xffffffff
	.align		4
        /*0008*/ 	.word	0x00000000
	.align		4
        /*000c*/ 	.word	0xfffffffe
	.align		4
        /*0010*/ 	.word	0x00000000
	.align		4
        /*0014*/ 	.word	0xfffffffd
	.align		4
        /*0018*/ 	.word	0x00000000
	.align		4
        /*001c*/ 	.word	0xfffffffc


//--------------------- .text._Z9kernelGPUPfS_S_S_S_S_iii --------------------------
	.section	.text._Z9kernelGPUPfS_S_S_S_S_iii,"ax",@progbits
	.align	128
        .global         _Z9kernelGPUPfS_S_S_S_S_iii
        .type           _Z9kernelGPUPfS_S_S_S_S_iii,@function
        .size           _Z9kernelGPUPfS_S_S_S_S_iii,(.L_x_1 - _Z9kernelGPUPfS_S_S_S_S_iii)
        .other          _Z9kernelGPUPfS_S_S_S_S_iii,@"STO_CUDA_ENTRY STV_DEFAULT"
_Z9kernelGPUPfS_S_S_S_S_iii:
.text._Z9kernelGPUPfS_S_S_S_S_iii:
[----:B------:R-:W-:Y:S01]  /*0000*/  LDC R1, c[0x0][0x37c] ;  /* 0x0000df00ff017b82 */ /* 0x000fe20000000800 */
[----:B------:R-:W-:Y:S05]  /*0010*/  EXIT ;  /* 0x000000000000794d */ /* 0x000fea0003800000 */
.L_x_0:
[----:B------:R-:W-:-:S00]  /*0020*/  BRA `(.L_x_0) ;  /* 0xfffffffc00fc7947 */ /* 0x000fc0000383ffff */
[----:B------:R-:W-:-:S00]  /*0030*/  NOP ;  /* 0x0000000000007918 */ /* 0x000fc00000000000 */
        /* <DEDUP_REMOVED lines=12> */
.L_x_1:


//--------------------- .nv.shared.reserved.0     --------------------------
	.section	.nv.shared.reserved.0,"aw",@nobits
	.weak		__nv_reservedSMEM_offset_0_alias
	.size		__nv_reservedSMEM_offset_0_alias, 0, 64
	.other		__nv_reservedSMEM_offset_0_alias,@"STO_CUDA_RESERVED_SHARED STV_DEFAULT"
__nv_reservedSMEM_offset_0_alias:
	.zero		0
	.zero		64


//--------------------- .nv.constant0._Z9kernelGPUPfS_S_S_S_S_iii --------------------------
	.section	.nv.constant0._Z9kernelGPUPfS_S_S_S_S_iii,"a",@progbits
	.sectionflags	@""
	.align	4
.nv.constant0._Z9kernelGPUPfS_S_S_S_S_iii:
	.zero		956


//--------------------- SYMBOLS --------------------------

	.type		.nv.reservedSmem.offset0,@object
	.size		.nv.reservedSmem.offset0,0x4
